//
// Generated by NVIDIA NVVM Compiler
//
// Compiler Build ID: CL-36424714
// Cuda compilation tools, release 13.0, V13.0.88
// Based on NVVM 20.0.0
//

.version 9.0
.target sm_100
.address_size 64

	// .globl	_Z23global_reduction_kernelPfS_ii

.visible .entry _Z23global_reduction_kernelPfS_ii(
	.param .u64 .ptr .align 1 _Z23global_reduction_kernelPfS_ii_param_0,
	.param .u64 .ptr .align 1 _Z23global_reduction_kernelPfS_ii_param_1,
	.param .u32 _Z23global_reduction_kernelPfS_ii_param_2,
	.param .u32 _Z23global_reduction_kernelPfS_ii_param_3
)
{
	.reg .pred 	%p<2>;
	.reg .b32 	%r<8>;
	.reg .b32 	%f<4>;
	.reg .b64 	%rd<9>;

	ld.param.u64 	%rd1, [_Z23global_reduction_kernelPfS_ii_param_0];
	ld.param.u64 	%rd2, [_Z23global_reduction_kernelPfS_ii_param_1];
	ld.param.u32 	%r3, [_Z23global_reduction_kernelPfS_ii_param_2];
	ld.param.u32 	%r4, [_Z23global_reduction_kernelPfS_ii_param_3];
	mov.u32 	%r5, %ctaid.x;
	mov.u32 	%r6, %ntid.x;
	mov.u32 	%r7, %tid.x;
	mad.lo.s32 	%r1, %r5, %r6, %r7;
	add.s32 	%r2, %r3, %r1;
	setp.ge.s32 	%p1, %r2, %r4;
	@%p1 bra 	$L__BB0_2;
	cvta.to.global.u64 	%rd3, %rd2;
	cvta.to.global.u64 	%rd4, %rd1;
	mul.wide.s32 	%rd5, %r2, 4;
	add.s64 	%rd6, %rd3, %rd5;
	ld.global.f32 	%f1, [%rd6];
	mul.wide.s32 	%rd7, %r1, 4;
	add.s64 	%rd8, %rd4, %rd7;
	ld.global.f32 	%f2, [%rd8];
	add.f32 	%f3, %f1, %f2;
	st.global.f32 	[%rd8], %f3;
$L__BB0_2:
	ret;

}


// ===== COMPILED SASS (sm_100) =====

	.target	sm_100

	.elftype	@"ET_EXEC"


//--------------------- .note.nv.tkinfo           --------------------------
	.section	.note.nv.tkinfo,"",@"SHT_NOTE"
	.sectionflags	@"SHF_NOTE_NV_TKINFO"
	.tkinfo
        /*0018*/ 	.word	0x00000002
        /*0030*/ 	.string	""
        /*0030*/ 	.string	"ptxas"
        /*0030*/ 	.string	"Cuda compilation tools, release 13.0, V13.0.88"
        /*0030*/ 	.string	"Build cuda_13.0.r13.0/compiler.36424714_0"
        /*0030*/ 	.string	"-arch sm_100 -m 64 "



//--------------------- .note.nv.cuinfo           --------------------------
	.section	.note.nv.cuinfo,"",@"SHT_NOTE"
	.sectionflags	@"SHF_NOTE_NV_CUINFO"
        /*0018*/ 	.short	0x0002
        /*001a*/ 	.short	0x0064
        /*001c*/ 	.short	0x0082
	.zero		2


//--------------------- .nv.info                  --------------------------
	.section	.nv.info,"",@"SHT_CUDA_INFO"
	.align	4


	//----- nvinfo : EIATTR_REGCOUNT
	.align		4
        /*0000*/ 	.byte	0x04, 0x2f
        /*0002*/ 	.short	(.L_1 - .L_0)
	.align		4
.L_0:
        /*0004*/ 	.word	index@(_Z23global_reduction_kernelPfS_ii)
        /*0008*/ 	.word	0x0000000c


	//----- nvinfo : EIATTR_FRAME_SIZE
	.align		4
.L_1:
        /*000c*/ 	.byte	0x04, 0x11
        /*000e*/ 	.short	(.L_3 - .L_2)
	.align		4
.L_2:
        /*0010*/ 	.word	index@(_Z23global_reduction_kernelPfS_ii)
        /*0014*/ 	.word	0x00000000


	//----- nvinfo : EIATTR_MIN_STACK_SIZE
	.align		4
.L_3:
        /*0018*/ 	.byte	0x04, 0x12
        /*001a*/ 	.short	(.L_5 - .L_4)
	.align		4
.L_4:
        /*001c*/ 	.word	index@(_Z23global_reduction_kernelPfS_ii)
        /*0020*/ 	.word	0x00000000
.L_5:


//--------------------- .nv.compat                --------------------------
	.section	.nv.compat,"",@"SHT_CUDA_COMPAT_INFO"
	.align	4
        /*0000*/ 	.byte	0x02, 0x09, 0x00, 0x00, 0x02, 0x02, 0x01, 0x00, 0x02, 0x05, 0x05, 0x00, 0x03, 0x07, 0x01, 0x01
        /*0010*/ 	.byte	0x02, 0x03, 0x00, 0x00, 0x02, 0x06, 0x01, 0x00, 0x04, 0x0b, 0x08, 0x00, 0x09, 0x00, 0x00, 0x00
        /*0020*/ 	.byte	0x00, 0x00, 0x00, 0x00


//--------------------- .nv.info._Z23global_reduction_kernelPfS_ii --------------------------
	.section	.nv.info._Z23global_reduction_kernelPfS_ii,"",@"SHT_CUDA_INFO"
	.sectionflags	@""
	.align	4


	//----- nvinfo : EIATTR_CUDA_API_VERSION
	.align		4
        /*0000*/ 	.byte	0x04, 0x37
        /*0002*/ 	.short	(.L_7 - .L_6)
.L_6:
        /*0004*/ 	.word	0x00000082


	//----- nvinfo : EIATTR_KPARAM_INFO
	.align		4
.L_7:
        /*0008*/ 	.byte	0x04, 0x17
        /*000a*/ 	.short	(.L_9 - .L_8)
.L_8:
        /*000c*/ 	.word	0x00000000
        /*0010*/ 	.short	0x0003
        /*0012*/ 	.short	0x0014
        /*0014*/ 	.byte	0x00, 0xf0, 0x11, 0x00


	//----- nvinfo : EIATTR_KPARAM_INFO
	.align		4
.L_9:
        /*0018*/ 	.byte	0x04, 0x17
        /*001a*/ 	.short	(.L_11 - .L_10)
.L_10:
        /*001c*/ 	.word	0x00000000
        /*0020*/ 	.short	0x0002
        /*0022*/ 	.short	0x0010
        /*0024*/ 	.byte	0x00, 0xf0, 0x11, 0x00


	//----- nvinfo : EIATTR_KPARAM_INFO
	.align		4
.L_11:
        /*0028*/ 	.byte	0x04, 0x17
        /*002a*/ 	.short	(.L_13 - .L_12)
.L_12:
        /*002c*/ 	.word	0x00000000
        /*0030*/ 	.short	0x0001
        /*0032*/ 	.short	0x0008
        /*0034*/ 	.byte	0x00, 0xf5, 0x21, 0x00


	//----- nvinfo : EIATTR_KPARAM_INFO
	.align		4
.L_13:
        /*0038*/ 	.byte	0x04, 0x17
        /*003a*/ 	.short	(.L_15 - .L_14)
.L_14:
        /*003c*/ 	.word	0x00000000
        /*0040*/ 	.short	0x0000
        /*0042*/ 	.short	0x0000
        /*0044*/ 	.byte	0x00, 0xf5, 0x21, 0x00


	//----- nvinfo : EIATTR_SPARSE_MMA_MASK
	.align		4
.L_15:
        /*0048*/ 	.byte	0x03, 0x50
        /*004a*/ 	.short	0x0000


	//----- nvinfo : EIATTR_MAXREG_COUNT
	.align		4
        /*004c*/ 	.byte	0x03, 0x1b
        /*004e*/ 	.short	0x00ff


	//----- nvinfo : EIATTR_MERCURY_ISA_VERSION
	.align		4
        /*0050*/ 	.byte	0x03, 0x5f
        /*0052*/ 	.short	0x0101


	//----- nvinfo : EIATTR_VRC_CTA_INIT_COUNT
	.align		4
        /*0054*/ 	.byte	0x02, 0x4a
	.zero		1
	.zero		1


	//----- nvinfo : EIATTR_EXIT_INSTR_OFFSETS
	.align		4
        /*0058*/ 	.byte	0x04, 0x1c
        /*005a*/ 	.short	(.L_17 - .L_16)


	//   ....[0]....
.L_16:
        /*005c*/ 	.word	0x00000080


	//   ....[1]....
        /*0060*/ 	.word	0x00000120


	//----- nvinfo : EIATTR_CBANK_PARAM_SIZE
	.align		4
.L_17:
        /*0064*/ 	.byte	0x03, 0x19
        /*0066*/ 	.short	0x0018


	//----- nvinfo : EIATTR_PARAM_CBANK
	.align		4
        /*0068*/ 	.byte	0x04, 0x0a
        /*006a*/ 	.short	(.L_19 - .L_18)
	.align		4
.L_18:
        /*006c*/ 	.word	index@(.nv.constant0._Z23global_reduction_kernelPfS_ii)
        /*0070*/ 	.short	0x0380
        /*0072*/ 	.short	0x0018


	//----- nvinfo : EIATTR_SW_WAR
	.align		4
.L_19:
        /*0074*/ 	.byte	0x04, 0x36
        /*0076*/ 	.short	(.L_21 - .L_20)
.L_20:
        /*0078*/ 	.word	0x00000008
.L_21:


//--------------------- .nv.callgraph             --------------------------
	.section	.nv.callgraph,"",@"SHT_CUDA_CALLGRAPH"
	.align	4
	.sectionentsize	8
	.align		4
        /*0000*/ 	.word	0x00000000
	.align		4
        /*0004*/ 	.word	0xffffffff
	.align		4
        /*0008*/ 	.word	0x00000000
	.align		4
        /*000c*/ 	.word	0xfffffffe
	.align		4
        /*0010*/ 	.word	0x00000000
	.align		4
        /*0014*/ 	.word	0xfffffffd
	.align		4
        /*0018*/ 	.word	0x00000000
	.align		4
        /*001c*/ 	.word	0xfffffffc


//--------------------- .text._Z23global_reduction_kernelPfS_ii --------------------------
	.section	.text._Z23global_reduction_kernelPfS_ii,"ax",@progbits
	.align	128
        .global         _Z23global_reduction_kernelPfS_ii
        .type           _Z23global_reduction_kernelPfS_ii,@function
        .size           _Z23global_reduction_kernelPfS_ii,(.L_x_1 - _Z23global_reduction_kernelPfS_ii)
        .other          _Z23global_reduction_kernelPfS_ii,@"STO_CUDA_ENTRY STV_DEFAULT"
_Z23global_reduction_kernelPfS_ii:
.text._Z23global_reduction_kernelPfS_ii:
[----:B------:R-:W-:Y:S01]  /*0000*/  LDC R1, c[0x0][0x37c] ;  /* 0x0000df00ff017b82 */ /* 0x000fe20000000800 */
[----:B------:R-:W0:Y:S07]  /*0010*/  S2R R0, SR_TID.X ;  /* 0x0000000000007919 */ /* 0x000e2e0000002100 */
[----:B------:R-:W0:Y:S01]  /*0020*/  S2UR UR4, SR_CTAID.X ;  /* 0x00000000000479c3 */ /* 0x000e220000002500 */
[----:B------:R-:W1:Y:S07]  /*0030*/  LDCU.64 UR6, c[0x0][0x390] ;  /* 0x00007200ff0677ac */ /* 0x000e6e0008000a00 */
[----:B------:R-:W0:Y:S02]  /*0040*/  LDC R7, c[0x0][0x360] ;  /* 0x0000d800ff077b82 */ /* 0x000e240000000800 */
[----:B0-----:R-:W-:-:S05]  /*0050*/  IMAD R7, R7, UR4, R0 ;  /* 0x0000000407077c24 */ /* 0x001fca000f8e0200 */
[----:B-1----:R-:W-:-:S04]  /*0060*/  IADD3 R9, PT, PT, R7, UR6, RZ ;  /* 0x0000000607097c10 */ /* 0x002fc8000fffe0ff */
[----:B------:R-:W-:-:S13]  /*0070*/  ISETP.GE.AND P0, PT, R9, UR7, PT ;  /* 0x0000000709007c0c */ /* 0x000fda000bf06270 */
[----:B------:R-:W-:Y:S05]  /*0080*/  @P0 EXIT ;  /* 0x000000000000094d */ /* 0x000fea0003800000 */
[----:B------:R-:W0:Y:S01]  /*0090*/  LDC.64 R2, c[0x0][0x388] ;  /* 0x0000e200ff027b82 */ /* 0x000e220000000a00 */
[----:B------:R-:W1:Y:S07]  /*00a0*/  LDCU.64 UR4, c[0x0][0x358] ;  /* 0x00006b00ff0477ac */ /* 0x000e6e0008000a00 */
[----:B------:R-:W2:Y:S01]  /*00b0*/  LDC.64 R4, c[0x0][0x380] ;  /* 0x0000e000ff047b82 */ /* 0x000ea20000000a00 */
[----:B0-----:R-:W-:-:S06]  /*00c0*/  IMAD.WIDE R2, R9, 0x4, R2 ;  /* 0x0000000409027825 */ /* 0x001fcc00078e0202 */
[----:B-1----:R-:W3:Y:S01]  /*00d0*/  LDG.E R2, desc[UR4][R2.64] ;  /* 0x0000000402027981 */ /* 0x002ee2000c1e1900 */
[----:B--2---:R-:W-:-:S05]  /*00e0*/  IMAD.WIDE R4, R7, 0x4, R4 ;  /* 0x0000000407047825 */ /* 0x004fca00078e0204 */
[----:B------:R-:W3:Y:S02]  /*00f0*/  LDG.E R7, desc[UR4][R4.64] ;  /* 0x0000000404077981 */ /* 0x000ee4000c1e1900 */
[----:B---3--:R-:W-:-:S05]  /*0100*/  FADD R7, R2, R7 ;  /* 0x0000000702077221 */ /* 0x008fca0000000000 */
[----:B------:R-:W-:Y:S01]  /*0110*/  STG.E desc[UR4][R4.64], R7 ;  /* 0x0000000704007986 */ /* 0x000fe2000c101904 */
[----:B------:R-:W-:Y:S05]  /*0120*/  EXIT ;  /* 0x000000000000794d */ /* 0x000fea0003800000 */
.L_x_0:
[----:B------:R-:W-:-:S00]  /*0130*/  BRA `(.L_x_0) ;  /* 0xfffffffc00fc7947 */ /* 0x000fc0000383ffff */
[----:B------:R-:W-:-:S00]  /*0140*/  NOP ;  /* 0x0000000000007918 */ /* 0x000fc00000000000 */
        /* <DEDUP_REMOVED lines=11> */
.L_x_1:


//--------------------- .nv.shared.reserved.0     --------------------------
	.section	.nv.shared.reserved.0,"aw",@nobits
	.weak		__nv_reservedSMEM_offset_0_alias
	.size		__nv_reservedSMEM_offset_0_alias, 0, 64
	.other		__nv_reservedSMEM_offset_0_alias,@"STO_CUDA_RESERVED_SHARED STV_DEFAULT"
__nv_reservedSMEM_offset_0_alias:
	.zero		0
	.zero		64


//--------------------- .nv.constant0._Z23global_reduction_kernelPfS_ii --------------------------
	.section	.nv.constant0._Z23global_reduction_kernelPfS_ii,"a",@progbits
	.sectionflags	@""
	.align	4
.nv.constant0._Z23global_reduction_kernelPfS_ii:
	.zero		920


//--------------------- SYMBOLS --------------------------

	.type		.nv.reservedSmem.offset0,@object
	.size		.nv.reservedSmem.offset0,0x4
